//
// Generated by NVIDIA NVVM Compiler
//
// Compiler Build ID: CL-36424714
// Cuda compilation tools, release 13.0, V13.0.88
// Based on NVVM 20.0.0
//

.version 9.0
.target sm_100
.address_size 64

	// .globl	_Z8funzionev
.extern .func  (.param .b32 func_retval0) vprintf
(
	.param .b64 vprintf_param_0,
	.param .b64 vprintf_param_1
)
;
.global .align 1 .b8 $str[27] = {9, 9, 9, 91, 68, 69, 86, 73, 67, 69, 93, 32, 72, 101, 108, 108, 111, 44, 32, 87, 111, 114, 108, 100, 33, 10};
.global .align 1 .b8 $str$1[90] = {9, 9, 9, 91, 68, 69, 86, 73, 67, 69, 93, 32, 72, 101, 108, 108, 111, 44, 32, 87, 111, 114, 108, 100, 33, 32, 73, 32, 97, 109, 32, 116, 104, 114, 101, 97, 100, 32, 35, 37, 100, 32, 111, 117, 116, 32, 111, 102, 32, 37, 100, 44, 32, 97, 110, 100, 32, 73, 32, 98, 101, 108, 111, 110, 103, 32, 116, 111, 32, 98, 108, 111, 99, 107, 32, 35, 37, 100, 32, 111, 117, 116, 32, 111, 102, 32, 37, 100, 10};

.visible .entry _Z8funzionev()
{
	.local .align 16 .b8 	__local_depot0[16];
	.reg .b64 	%SP;
	.reg .b64 	%SPL;
	.reg .b32 	%r<9>;
	.reg .b64 	%rd<7>;

	mov.u64 	%SPL, __local_depot0;
	cvta.local.u64 	%SP, %SPL;
	add.u64 	%rd1, %SP, 0;
	add.u64 	%rd2, %SPL, 0;
	mov.u64 	%rd3, $str;
	cvta.global.u64 	%rd4, %rd3;
	{ // callseq 0, 0
	.param .b64 param0;
	st.param.b64 	[param0], %rd4;
	.param .b64 param1;
	st.param.b64 	[param1], 0;
	.param .b32 retval0;
	call.uni (retval0), 
	vprintf, 
	(
	param0, 
	param1
	);
	ld.param.b32 	%r1, [retval0];
	} // callseq 0
	mov.u32 	%r3, %tid.x;
	mov.u32 	%r4, %ctaid.x;
	mov.u32 	%r5, %ntid.x;
	mov.u32 	%r6, %nctaid.x;
	st.local.v4.u32 	[%rd2], {%r3, %r5, %r4, %r6};
	mov.u64 	%rd5, $str$1;
	cvta.global.u64 	%rd6, %rd5;
	{ // callseq 1, 0
	.param .b64 param0;
	st.param.b64 	[param0], %rd6;
	.param .b64 param1;
	st.param.b64 	[param1], %rd1;
	.param .b32 retval0;
	call.uni (retval0), 
	vprintf, 
	(
	param0, 
	param1
	);
	ld.param.b32 	%r7, [retval0];
	} // callseq 1
	ret;

}


// ===== COMPILED SASS (sm_100) =====

	.target	sm_100

	.elftype	@"ET_EXEC"


//--------------------- .note.nv.tkinfo           --------------------------
	.section	.note.nv.tkinfo,"",@"SHT_NOTE"
	.sectionflags	@"SHF_NOTE_NV_TKINFO"
	.tkinfo
        /*0018*/ 	.word	0x00000002
        /*0030*/ 	.string	""
        /*0030*/ 	.string	"ptxas"
        /*0030*/ 	.string	"Cuda compilation tools, release 13.0, V13.0.88"
        /*0030*/ 	.string	"Build cuda_13.0.r13.0/compiler.36424714_0"
        /*0030*/ 	.string	"-arch sm_100 -m 64 "



//--------------------- .note.nv.cuinfo           --------------------------
	.section	.note.nv.cuinfo,"",@"SHT_NOTE"
	.sectionflags	@"SHF_NOTE_NV_CUINFO"
        /*0018*/ 	.short	0x0002
        /*001a*/ 	.short	0x0064
        /*001c*/ 	.short	0x0082
	.zero		2


//--------------------- .nv.info                  --------------------------
	.section	.nv.info,"",@"SHT_CUDA_INFO"
	.align	4


	//----- nvinfo : EIATTR_REGCOUNT
	.align		4
        /*0000*/ 	.byte	0x04, 0x2f
        /*0002*/ 	.short	(.L_3 - .L_2)
	.align		4
.L_2:
        /*0004*/ 	.word	index@(_Z8funzionev)
        /*0008*/ 	.word	0x00000018


	//----- nvinfo : EIATTR_FRAME_SIZE
	.align		4
.L_3:
        /*000c*/ 	.byte	0x04, 0x11
        /*000e*/ 	.short	(.L_5 - .L_4)
	.align		4
.L_4:
        /*0010*/ 	.word	index@(_Z8funzionev)
        /*0014*/ 	.word	0x00000010


	//----- nvinfo : EIATTR_MIN_STACK_SIZE
	.align		4
.L_5:
        /*0018*/ 	.byte	0x04, 0x12
        /*001a*/ 	.short	(.L_7 - .L_6)
	.align		4
.L_6:
        /*001c*/ 	.word	index@(_Z8funzionev)
        /*0020*/ 	.word	0x00000010
.L_7:


//--------------------- .nv.compat                --------------------------
	.section	.nv.compat,"",@"SHT_CUDA_COMPAT_INFO"
	.align	4
        /*0000*/ 	.byte	0x02, 0x09, 0x00, 0x00, 0x02, 0x02, 0x01, 0x00, 0x02, 0x05, 0x05, 0x00, 0x03, 0x07, 0x01, 0x01
        /*0010*/ 	.byte	0x02, 0x03, 0x00, 0x00, 0x02, 0x06, 0x01, 0x00, 0x04, 0x0b, 0x08, 0x00, 0x09, 0x00, 0x00, 0x00
        /*0020*/ 	.byte	0x00, 0x00, 0x00, 0x00


//--------------------- .nv.info._Z8funzionev     --------------------------
	.section	.nv.info._Z8funzionev,"",@"SHT_CUDA_INFO"
	.sectionflags	@""
	.align	4


	//----- nvinfo : EIATTR_CUDA_API_VERSION
	.align		4
        /*0000*/ 	.byte	0x04, 0x37
        /*0002*/ 	.short	(.L_9 - .L_8)
.L_8:
        /*0004*/ 	.word	0x00000082


	//----- nvinfo : EIATTR_SPARSE_MMA_MASK
	.align		4
.L_9:
        /*0008*/ 	.byte	0x03, 0x50
        /*000a*/ 	.short	0x0000


	//----- nvinfo : EIATTR_MAXREG_COUNT
	.align		4
        /*000c*/ 	.byte	0x03, 0x1b
        /*000e*/ 	.short	0x00ff


	//----- nvinfo : EIATTR_EXTERNS
	.align		4
        /*0010*/ 	.byte	0x04, 0x0f
        /*0012*/ 	.short	(.L_11 - .L_10)


	//   ....[0]....
	.align		4
.L_10:
        /*0014*/ 	.word	index@(vprintf)


	//----- nvinfo : EIATTR_MERCURY_ISA_VERSION
	.align		4
.L_11:
        /*0018*/ 	.byte	0x03, 0x5f
        /*001a*/ 	.short	0x0101


	//----- nvinfo : EIATTR_VRC_CTA_INIT_COUNT
	.align		4
        /*001c*/ 	.byte	0x02, 0x4a
	.zero		1
	.zero		1


	//----- nvinfo : EIATTR_SYSCALL_OFFSETS
	.align		4
        /*0020*/ 	.byte	0x04, 0x46
        /*0022*/ 	.short	(.L_13 - .L_12)


	//   ....[0]....
.L_12:
        /*0024*/ 	.word	0x000000d0


	//   ....[1]....
        /*0028*/ 	.word	0x000001a0


	//----- nvinfo : EIATTR_EXIT_INSTR_OFFSETS
	.align		4
.L_13:
        /*002c*/ 	.byte	0x04, 0x1c
        /*002e*/ 	.short	(.L_15 - .L_14)


	//   ....[0]....
.L_14:
        /*0030*/ 	.word	0x000001b0


	//----- nvinfo : EIATTR_SW_WAR
	.align		4
.L_15:
        /*0034*/ 	.byte	0x04, 0x36
        /*0036*/ 	.short	(.L_17 - .L_16)
.L_16:
        /*0038*/ 	.word	0x00000008
.L_17:


//--------------------- .nv.callgraph             --------------------------
	.section	.nv.callgraph,"",@"SHT_CUDA_CALLGRAPH"
	.align	4
	.sectionentsize	8
	.align		4
        /*0000*/ 	.word	0x00000000
	.align		4
        /*0004*/ 	.word	0xffffffff
	.align		4
        /*0008*/ 	.word	index@(_Z8funzionev)
	.align		4
        /*000c*/ 	.word	index@(vprintf)
	.align		4
        /*0010*/ 	.word	0x00000000
	.align		4
        /*0014*/ 	.word	0xfffffffe
	.align		4
        /*0018*/ 	.word	0x00000000
	.align		4
        /*001c*/ 	.word	0xfffffffd
	.align		4
        /*0020*/ 	.word	0x00000000
	.align		4
        /*0024*/ 	.word	0xfffffffc


//--------------------- .nv.constant4             --------------------------
	.section	.nv.constant4,"a",@progbits
	.align	8
	.align		8
.nv.constant4:
        /*0000*/ 	.dword	vprintf
	.align		8
        /*0008*/ 	.dword	$str
	.align		8
        /*0010*/ 	.dword	$str$1


//--------------------- .text._Z8funzionev        --------------------------
	.section	.text._Z8funzionev,"ax",@progbits
	.align	128
        .global         _Z8funzionev
        .type           _Z8funzionev,@function
        .size           _Z8funzionev,(.L_x_3 - _Z8funzionev)
        .other          _Z8funzionev,@"STO_CUDA_ENTRY STV_DEFAULT"
_Z8funzionev:
.text._Z8funzionev:
[----:B------:R-:W0:Y:S01]  /*0000*/  LDC R1, c[0x0][0x37c] ;  /* 0x0000df00ff017b82 */ /* 0x000e220000000800 */
[----:B------:R-:W-:Y:S01]  /*0010*/  MOV R2, 0x0 ;  /* 0x0000000000027802 */ /* 0x000fe20000000f00 */
[----:B------:R-:W1:Y:S01]  /*0020*/  LDCU UR4, c[0x0][0x2f8] ;  /* 0x00005f00ff0477ac */ /* 0x000e620008000800 */
[----:B0-----:R-:W-:Y:S01]  /*0030*/  VIADD R1, R1, 0xfffffff0 ;  /* 0xfffffff001017836 */ /* 0x001fe20000000000 */
[----:B------:R-:W-:-:S04]  /*0040*/  CS2R R6, SRZ ;  /* 0x0000000000067805 */ /* 0x000fc8000001ff00 */
[----:B------:R0:W2:Y:S01]  /*0050*/  LDC.64 R8, c[0x4][R2] ;  /* 0x0100000002087b82 */ /* 0x0000a20000000a00 */
[----:B------:R-:W3:Y:S01]  /*0060*/  LDCU.64 UR6, c[0x4][0x8] ;  /* 0x01000100ff0677ac */ /* 0x000ee20008000a00 */
[----:B------:R-:W4:Y:S01]  /*0070*/  LDCU UR5, c[0x0][0x2fc] ;  /* 0x00005f80ff0577ac */ /* 0x000f220008000800 */
[----:B-1----:R-:W-:Y:S01]  /*0080*/  IADD3 R16, P0, PT, R1, UR4, RZ ;  /* 0x0000000401107c10 */ /* 0x002fe2000ff1e0ff */
[----:B---3--:R-:W-:Y:S01]  /*0090*/  IMAD.U32 R4, RZ, RZ, UR6 ;  /* 0x00000006ff047e24 */ /* 0x008fe2000f8e00ff */
[----:B------:R-:W-:-:S03]  /*00a0*/  MOV R5, UR7 ;  /* 0x0000000700057c02 */ /* 0x000fc60008000f00 */
[----:B0---4-:R-:W-:-:S08]  /*00b0*/  IMAD.X R17, RZ, RZ, UR5, P0 ;  /* 0x00000005ff117e24 */ /* 0x011fd000080e06ff */
[----:B------:R-:W-:-:S07]  /*00c0*/  LEPC R20, `(.L_x_0) ;  /* 0x000000001014794e */ /* 0x000fce0000000000 */
[----:B--2---:R-:W-:Y:S05]  /*00d0*/  CALL.ABS.NOINC R8 ;  /* 0x0000000008007343 */ /* 0x004fea0003c00000 */
.L_x_0:
[----:B------:R-:W0:Y:S01]  /*00e0*/  S2R R8, SR_TID.X ;  /* 0x0000000000087919 */ /* 0x000e220000002100 */
[----:B------:R-:W0:Y:S01]  /*00f0*/  LDC R9, c[0x0][0x360] ;  /* 0x0000d800ff097b82 */ /* 0x000e220000000800 */
[----:B------:R-:W1:Y:S01]  /*0100*/  LDCU.64 UR4, c[0x4][0x10] ;  /* 0x01000200ff0477ac */ /* 0x000e620008000a00 */
[----:B------:R-:W-:Y:S01]  /*0110*/  IMAD.MOV.U32 R6, RZ, RZ, R16 ;  /* 0x000000ffff067224 */ /* 0x000fe200078e0010 */
[----:B------:R-:W0:Y:S01]  /*0120*/  S2R R10, SR_CTAID.X ;  /* 0x00000000000a7919 */ /* 0x000e220000002500 */
[----:B------:R-:W-:-:S04]  /*0130*/  MOV R7, R17 ;  /* 0x0000001100077202 */ /* 0x000fc80000000f00 */
[----:B------:R-:W0:Y:S08]  /*0140*/  LDC R11, c[0x0][0x370] ;  /* 0x0000dc00ff0b7b82 */ /* 0x000e300000000800 */
[----:B------:R-:W2:Y:S01]  /*0150*/  LDC.64 R2, c[0x4][R2] ;  /* 0x0100000002027b82 */ /* 0x000ea20000000a00 */
[----:B-1----:R-:W-:Y:S01]  /*0160*/  IMAD.U32 R4, RZ, RZ, UR4 ;  /* 0x00000004ff047e24 */ /* 0x002fe2000f8e00ff */
[----:B------:R-:W-:Y:S01]  /*0170*/  MOV R5, UR5 ;  /* 0x0000000500057c02 */ /* 0x000fe20008000f00 */
[----:B0-----:R0:W-:Y:S06]  /*0180*/  STL.128 [R1], R8 ;  /* 0x0000000801007387 */ /* 0x0011ec0000100c00 */
[----:B------:R-:W-:-:S07]  /*0190*/  LEPC R20, `(.L_x_1) ;  /* 0x000000001014794e */ /* 0x000fce0000000000 */
[----:B0-2---:R-:W-:Y:S05]  /*01a0*/  CALL.ABS.NOINC R2 ;  /* 0x0000000002007343 */ /* 0x005fea0003c00000 */
.L_x_1:
[----:B------:R-:W-:Y:S05]  /*01b0*/  EXIT ;  /* 0x000000000000794d */ /* 0x000fea0003800000 */
.L_x_2:
[----:B------:R-:W-:-:S00]  /*01c0*/  BRA `(.L_x_2) ;  /* 0xfffffffc00fc7947 */ /* 0x000fc0000383ffff */
[----:B------:R-:W-:-:S00]  /*01d0*/  NOP ;  /* 0x0000000000007918 */ /* 0x000fc00000000000 */
        /* <DEDUP_REMOVED lines=10> */
.L_x_3:


//--------------------- .nv.global.init           --------------------------
	.section	.nv.global.init,"aw",@progbits
.nv.global.init:
	.type		$str,@object
	.size		$str,($str$1 - $str)
$str:
        /*0000*/ 	.byte	0x09, 0x09, 0x09, 0x5b, 0x44, 0x45, 0x56, 0x49, 0x43, 0x45, 0x5d, 0x20, 0x48, 0x65, 0x6c, 0x6c
        /*0010*/ 	.byte	0x6f, 0x2c, 0x20, 0x57, 0x6f, 0x72, 0x6c, 0x64, 0x21, 0x0a, 0x00
	.type		$str$1,@object
	.size		$str$1,(.L_1 - $str$1)
$str$1:
        /*001b*/ 	.byte	0x09, 0x09, 0x09, 0x5b, 0x44, 0x45, 0x56, 0x49, 0x43, 0x45, 0x5d, 0x20, 0x48, 0x65, 0x6c, 0x6c
        /*002b*/ 	.byte	0x6f, 0x2c, 0x20, 0x57, 0x6f, 0x72, 0x6c, 0x64, 0x21, 0x20, 0x49, 0x20, 0x61, 0x6d, 0x20, 0x74
        /*003b*/ 	.byte	0x68, 0x72, 0x65, 0x61, 0x64, 0x20, 0x23, 0x25, 0x64, 0x20, 0x6f, 0x75, 0x74, 0x20, 0x6f, 0x66
        /*004b*/ 	.byte	0x20, 0x25, 0x64, 0x2c, 0x20, 0x61, 0x6e, 0x64, 0x20, 0x49, 0x20, 0x62, 0x65, 0x6c, 0x6f, 0x6e
        /*005b*/ 	.byte	0x67, 0x20, 0x74, 0x6f, 0x20, 0x62, 0x6c, 0x6f, 0x63, 0x6b, 0x20, 0x23, 0x25, 0x64, 0x20, 0x6f
        /*006b*/ 	.byte	0x75, 0x74, 0x20, 0x6f, 0x66, 0x20, 0x25, 0x64, 0x0a, 0x00
.L_1:


//--------------------- .nv.shared.reserved.0     --------------------------
	.section	.nv.shared.reserved.0,"aw",@nobits
	.weak		__nv_reservedSMEM_offset_0_alias
	.size		__nv_reservedSMEM_offset_0_alias, 0, 64
	.other		__nv_reservedSMEM_offset_0_alias,@"STO_CUDA_RESERVED_SHARED STV_DEFAULT"
__nv_reservedSMEM_offset_0_alias:
	.zero		0
	.zero		64


//--------------------- .nv.constant0._Z8funzionev --------------------------
	.section	.nv.constant0._Z8funzionev,"a",@progbits
	.sectionflags	@""
	.align	4
.nv.constant0._Z8funzionev:
	.zero		896


//--------------------- SYMBOLS --------------------------

	.type		.nv.reservedSmem.offset0,@object
	.size		.nv.reservedSmem.offset0,0x4
	.type		vprintf,@function
